//
// Generated by NVIDIA NVVM Compiler
//
// Compiler Build ID: CL-36424714
// Cuda compilation tools, release 13.0, V13.0.88
// Based on NVVM 20.0.0
//

.version 9.0
.target sm_100
.address_size 64

	// .globl	_Z13cudaMatrixAddPfS_S_ii

.visible .entry _Z13cudaMatrixAddPfS_S_ii(
	.param .u64 .ptr .align 1 _Z13cudaMatrixAddPfS_S_ii_param_0,
	.param .u64 .ptr .align 1 _Z13cudaMatrixAddPfS_S_ii_param_1,
	.param .u64 .ptr .align 1 _Z13cudaMatrixAddPfS_S_ii_param_2,
	.param .u32 _Z13cudaMatrixAddPfS_S_ii_param_3,
	.param .u32 _Z13cudaMatrixAddPfS_S_ii_param_4
)
{
	.reg .b32 	%r<2>;
	.reg .b32 	%f<4>;
	.reg .b64 	%rd<11>;

	ld.param.u64 	%rd1, [_Z13cudaMatrixAddPfS_S_ii_param_0];
	ld.param.u64 	%rd2, [_Z13cudaMatrixAddPfS_S_ii_param_1];
	ld.param.u64 	%rd3, [_Z13cudaMatrixAddPfS_S_ii_param_2];
	cvta.to.global.u64 	%rd4, %rd3;
	cvta.to.global.u64 	%rd5, %rd2;
	cvta.to.global.u64 	%rd6, %rd1;
	mov.u32 	%r1, %tid.x;
	mul.wide.u32 	%rd7, %r1, 4;
	add.s64 	%rd8, %rd6, %rd7;
	ld.global.f32 	%f1, [%rd8];
	add.s64 	%rd9, %rd5, %rd7;
	ld.global.f32 	%f2, [%rd9];
	add.f32 	%f3, %f1, %f2;
	add.s64 	%rd10, %rd4, %rd7;
	st.global.f32 	[%rd10], %f3;
	ret;

}
	// .globl	_Z14cudaMatrixMultPfS_S_i
.visible .entry _Z14cudaMatrixMultPfS_S_i(
	.param .u64 .ptr .align 1 _Z14cudaMatrixMultPfS_S_i_param_0,
	.param .u64 .ptr .align 1 _Z14cudaMatrixMultPfS_S_i_param_1,
	.param .u64 .ptr .align 1 _Z14cudaMatrixMultPfS_S_i_param_2,
	.param .u32 _Z14cudaMatrixMultPfS_S_i_param_3
)
{
	.reg .pred 	%p<10>;
	.reg .b32 	%r<82>;
	.reg .b32 	%f<46>;
	.reg .b64 	%rd<47>;

	ld.param.u64 	%rd5, [_Z14cudaMatrixMultPfS_S_i_param_0];
	ld.param.u64 	%rd6, [_Z14cudaMatrixMultPfS_S_i_param_1];
	ld.param.u64 	%rd4, [_Z14cudaMatrixMultPfS_S_i_param_2];
	ld.param.u32 	%r44, [_Z14cudaMatrixMultPfS_S_i_param_3];
	cvta.to.global.u64 	%rd1, %rd6;
	cvta.to.global.u64 	%rd2, %rd5;
	mov.u32 	%r1, %tid.x;
	setp.lt.s32 	%p1, %r44, 2;
	@%p1 bra 	$L__BB1_13;
	cvta.to.global.u64 	%rd7, %rd4;
	rem.u32 	%r2, %r1, %r44;
	mul.wide.u32 	%rd8, %r1, 4;
	add.s64 	%rd3, %rd7, %rd8;
	add.s32 	%r3, %r44, -1;
	add.s32 	%r46, %r44, -2;
	and.b32  	%r4, %r3, 7;
	setp.lt.u32 	%p2, %r46, 7;
	mov.b32 	%r80, 1;
	@%p2 bra 	$L__BB1_5;
	and.b32  	%r49, %r3, -8;
	neg.s32 	%r77, %r49;
	shl.b32 	%r50, %r44, 1;
	add.s32 	%r75, %r1, %r50;
	shl.b32 	%r7, %r44, 3;
	mad.lo.s32 	%r74, %r44, 3, %r1;
	shl.b32 	%r51, %r44, 2;
	add.s32 	%r73, %r1, %r51;
	mad.lo.s32 	%r72, %r44, 5, %r1;
	mad.lo.s32 	%r71, %r44, 6, %r1;
	mad.lo.s32 	%r70, %r44, 7, %r1;
	add.s32 	%r69, %r1, %r7;
	add.s32 	%r68, %r1, %r44;
	mov.b32 	%r78, 1;
	mov.b32 	%r76, 0;
$L__BB1_3:
	.pragma "nounroll";
	mul.wide.u32 	%rd9, %r68, 4;
	add.s64 	%rd10, %rd2, %rd9;
	ld.global.f32 	%f1, [%rd10];
	add.s32 	%r52, %r78, %r1;
	sub.s32 	%r53, %r52, %r2;
	mul.wide.s32 	%rd11, %r53, 4;
	add.s64 	%rd12, %rd1, %rd11;
	ld.global.f32 	%f2, [%rd12];
	mul.f32 	%f3, %f1, %f2;
	st.global.f32 	[%rd3], %f3;
	mul.wide.u32 	%rd13, %r75, 4;
	add.s64 	%rd14, %rd2, %rd13;
	ld.global.f32 	%f4, [%rd14];
	ld.global.f32 	%f5, [%rd12+4];
	mul.f32 	%f6, %f4, %f5;
	st.global.f32 	[%rd3], %f6;
	mul.wide.u32 	%rd15, %r74, 4;
	add.s64 	%rd16, %rd2, %rd15;
	ld.global.f32 	%f7, [%rd16];
	ld.global.f32 	%f8, [%rd12+8];
	mul.f32 	%f9, %f7, %f8;
	st.global.f32 	[%rd3], %f9;
	mul.wide.u32 	%rd17, %r73, 4;
	add.s64 	%rd18, %rd2, %rd17;
	ld.global.f32 	%f10, [%rd18];
	ld.global.f32 	%f11, [%rd12+12];
	mul.f32 	%f12, %f10, %f11;
	st.global.f32 	[%rd3], %f12;
	mul.wide.u32 	%rd19, %r72, 4;
	add.s64 	%rd20, %rd2, %rd19;
	ld.global.f32 	%f13, [%rd20];
	ld.global.f32 	%f14, [%rd12+16];
	mul.f32 	%f15, %f13, %f14;
	st.global.f32 	[%rd3], %f15;
	mul.wide.u32 	%rd21, %r71, 4;
	add.s64 	%rd22, %rd2, %rd21;
	ld.global.f32 	%f16, [%rd22];
	ld.global.f32 	%f17, [%rd12+20];
	mul.f32 	%f18, %f16, %f17;
	st.global.f32 	[%rd3], %f18;
	mul.wide.u32 	%rd23, %r70, 4;
	add.s64 	%rd24, %rd2, %rd23;
	ld.global.f32 	%f19, [%rd24];
	ld.global.f32 	%f20, [%rd12+24];
	mul.f32 	%f21, %f19, %f20;
	st.global.f32 	[%rd3], %f21;
	mul.wide.u32 	%rd25, %r69, 4;
	add.s64 	%rd26, %rd2, %rd25;
	ld.global.f32 	%f22, [%rd26];
	ld.global.f32 	%f23, [%rd12+28];
	mul.f32 	%f24, %f22, %f23;
	st.global.f32 	[%rd3], %f24;
	add.s32 	%r78, %r78, 8;
	add.s32 	%r77, %r77, 8;
	add.s32 	%r76, %r76, 8;
	add.s32 	%r75, %r75, %r7;
	add.s32 	%r74, %r74, %r7;
	add.s32 	%r73, %r73, %r7;
	add.s32 	%r72, %r72, %r7;
	add.s32 	%r71, %r71, %r7;
	add.s32 	%r70, %r70, %r7;
	add.s32 	%r69, %r69, %r7;
	add.s32 	%r68, %r68, %r7;
	setp.ne.s32 	%p3, %r77, 0;
	@%p3 bra 	$L__BB1_3;
	add.s32 	%r80, %r76, 1;
$L__BB1_5:
	setp.eq.s32 	%p4, %r4, 0;
	@%p4 bra 	$L__BB1_13;
	and.b32  	%r39, %r3, 3;
	setp.lt.u32 	%p5, %r4, 4;
	@%p5 bra 	$L__BB1_8;
	mad.lo.s32 	%r54, %r80, %r44, %r1;
	mul.wide.u32 	%rd27, %r54, 4;
	add.s64 	%rd28, %rd2, %rd27;
	ld.global.f32 	%f25, [%rd28];
	add.s32 	%r55, %r80, %r1;
	sub.s32 	%r56, %r55, %r2;
	mul.wide.s32 	%rd29, %r56, 4;
	add.s64 	%rd30, %rd1, %rd29;
	ld.global.f32 	%f26, [%rd30];
	mul.f32 	%f27, %f25, %f26;
	st.global.f32 	[%rd3], %f27;
	add.s32 	%r57, %r54, %r44;
	mul.wide.u32 	%rd31, %r57, 4;
	add.s64 	%rd32, %rd2, %rd31;
	ld.global.f32 	%f28, [%rd32];
	ld.global.f32 	%f29, [%rd30+4];
	mul.f32 	%f30, %f28, %f29;
	st.global.f32 	[%rd3], %f30;
	add.s32 	%r58, %r57, %r44;
	mul.wide.u32 	%rd33, %r58, 4;
	add.s64 	%rd34, %rd2, %rd33;
	ld.global.f32 	%f31, [%rd34];
	ld.global.f32 	%f32, [%rd30+8];
	mul.f32 	%f33, %f31, %f32;
	st.global.f32 	[%rd3], %f33;
	add.s32 	%r59, %r58, %r44;
	mul.wide.u32 	%rd35, %r59, 4;
	add.s64 	%rd36, %rd2, %rd35;
	ld.global.f32 	%f34, [%rd36];
	ld.global.f32 	%f35, [%rd30+12];
	mul.f32 	%f36, %f34, %f35;
	st.global.f32 	[%rd3], %f36;
	add.s32 	%r80, %r80, 4;
$L__BB1_8:
	setp.eq.s32 	%p6, %r39, 0;
	@%p6 bra 	$L__BB1_13;
	setp.eq.s32 	%p7, %r39, 1;
	@%p7 bra 	$L__BB1_11;
	mad.lo.s32 	%r60, %r80, %r44, %r1;
	mul.wide.u32 	%rd37, %r60, 4;
	add.s64 	%rd38, %rd2, %rd37;
	ld.global.f32 	%f37, [%rd38];
	add.s32 	%r61, %r80, %r1;
	sub.s32 	%r62, %r61, %r2;
	mul.wide.s32 	%rd39, %r62, 4;
	add.s64 	%rd40, %rd1, %rd39;
	ld.global.f32 	%f38, [%rd40];
	mul.f32 	%f39, %f37, %f38;
	st.global.f32 	[%rd3], %f39;
	add.s32 	%r63, %r60, %r44;
	mul.wide.u32 	%rd41, %r63, 4;
	add.s64 	%rd42, %rd2, %rd41;
	ld.global.f32 	%f40, [%rd42];
	ld.global.f32 	%f41, [%rd40+4];
	mul.f32 	%f42, %f40, %f41;
	st.global.f32 	[%rd3], %f42;
	add.s32 	%r80, %r80, 2;
$L__BB1_11:
	and.b32  	%r64, %r3, 1;
	setp.eq.b32 	%p8, %r64, 1;
	not.pred 	%p9, %p8;
	@%p9 bra 	$L__BB1_13;
	mad.lo.s32 	%r65, %r80, %r44, %r1;
	mul.wide.u32 	%rd43, %r65, 4;
	add.s64 	%rd44, %rd2, %rd43;
	ld.global.f32 	%f43, [%rd44];
	add.s32 	%r66, %r80, %r1;
	sub.s32 	%r67, %r66, %r2;
	mul.wide.s32 	%rd45, %r67, 4;
	add.s64 	%rd46, %rd1, %rd45;
	ld.global.f32 	%f44, [%rd46];
	mul.f32 	%f45, %f43, %f44;
	st.global.f32 	[%rd3], %f45;
$L__BB1_13:
	ret;

}


// ===== COMPILED SASS (sm_100) =====

	.target	sm_100

	.elftype	@"ET_EXEC"


//--------------------- .note.nv.tkinfo           --------------------------
	.section	.note.nv.tkinfo,"",@"SHT_NOTE"
	.sectionflags	@"SHF_NOTE_NV_TKINFO"
	.tkinfo
        /*0018*/ 	.word	0x00000002
        /*0030*/ 	.string	""
        /*0030*/ 	.string	"ptxas"
        /*0030*/ 	.string	"Cuda compilation tools, release 13.0, V13.0.88"
        /*0030*/ 	.string	"Build cuda_13.0.r13.0/compiler.36424714_0"
        /*0030*/ 	.string	"-arch sm_100 -m 64 "



//--------------------- .note.nv.cuinfo           --------------------------
	.section	.note.nv.cuinfo,"",@"SHT_NOTE"
	.sectionflags	@"SHF_NOTE_NV_CUINFO"
        /*0018*/ 	.short	0x0002
        /*001a*/ 	.short	0x0064
        /*001c*/ 	.short	0x0082
	.zero		2


//--------------------- .nv.info                  --------------------------
	.section	.nv.info,"",@"SHT_CUDA_INFO"
	.align	4


	//----- nvinfo : EIATTR_REGCOUNT
	.align		4
        /*0000*/ 	.byte	0x04, 0x2f
        /*0002*/ 	.short	(.L_1 - .L_0)
	.align		4
.L_0:
        /*0004*/ 	.word	index@(_Z13cudaMatrixAddPfS_S_ii)
        /*0008*/ 	.word	0x0000000c


	//----- nvinfo : EIATTR_FRAME_SIZE
	.align		4
.L_1:
        /*000c*/ 	.byte	0x04, 0x11
        /*000e*/ 	.short	(.L_3 - .L_2)
	.align		4
.L_2:
        /*0010*/ 	.word	index@(_Z13cudaMatrixAddPfS_S_ii)
        /*0014*/ 	.word	0x00000000


	//----- nvinfo : EIATTR_REGCOUNT
	.align		4
.L_3:
        /*0018*/ 	.byte	0x04, 0x2f
        /*001a*/ 	.short	(.L_5 - .L_4)
	.align		4
.L_4:
        /*001c*/ 	.word	index@(_Z14cudaMatrixMultPfS_S_i)
        /*0020*/ 	.word	0x00000020


	//----- nvinfo : EIATTR_FRAME_SIZE
	.align		4
.L_5:
        /*0024*/ 	.byte	0x04, 0x11
        /*0026*/ 	.short	(.L_7 - .L_6)
	.align		4
.L_6:
        /*0028*/ 	.word	index@(_Z14cudaMatrixMultPfS_S_i)
        /*002c*/ 	.word	0x00000000


	//----- nvinfo : EIATTR_MIN_STACK_SIZE
	.align		4
.L_7:
        /*0030*/ 	.byte	0x04, 0x12
        /*0032*/ 	.short	(.L_9 - .L_8)
	.align		4
.L_8:
        /*0034*/ 	.word	index@(_Z14cudaMatrixMultPfS_S_i)
        /*0038*/ 	.word	0x00000000


	//----- nvinfo : EIATTR_MIN_STACK_SIZE
	.align		4
.L_9:
        /*003c*/ 	.byte	0x04, 0x12
        /*003e*/ 	.short	(.L_11 - .L_10)
	.align		4
.L_10:
        /*0040*/ 	.word	index@(_Z13cudaMatrixAddPfS_S_ii)
        /*0044*/ 	.word	0x00000000
.L_11:


//--------------------- .nv.compat                --------------------------
	.section	.nv.compat,"",@"SHT_CUDA_COMPAT_INFO"
	.align	4
        /*0000*/ 	.byte	0x02, 0x09, 0x00, 0x00, 0x02, 0x02, 0x01, 0x00, 0x02, 0x05, 0x05, 0x00, 0x03, 0x07, 0x01, 0x01
        /*0010*/ 	.byte	0x02, 0x03, 0x00, 0x00, 0x02, 0x06, 0x01, 0x00, 0x04, 0x0b, 0x08, 0x00, 0x09, 0x00, 0x00, 0x00
        /*0020*/ 	.byte	0x00, 0x00, 0x00, 0x00


//--------------------- .nv.info._Z14cudaMatrixMultPfS_S_i --------------------------
	.section	.nv.info._Z14cudaMatrixMultPfS_S_i,"",@"SHT_CUDA_INFO"
	.sectionflags	@""
	.align	4


	//----- nvinfo : EIATTR_CUDA_API_VERSION
	.align		4
        /*0000*/ 	.byte	0x04, 0x37
        /*0002*/ 	.short	(.L_13 - .L_12)
.L_12:
        /*0004*/ 	.word	0x00000082


	//----- nvinfo : EIATTR_KPARAM_INFO
	.align		4
.L_13:
        /*0008*/ 	.byte	0x04, 0x17
        /*000a*/ 	.short	(.L_15 - .L_14)
.L_14:
        /*000c*/ 	.word	0x00000000
        /*0010*/ 	.short	0x0003
        /*0012*/ 	.short	0x0018
        /*0014*/ 	.byte	0x00, 0xf0, 0x11, 0x00


	//----- nvinfo : EIATTR_KPARAM_INFO
	.align		4
.L_15:
        /*0018*/ 	.byte	0x04, 0x17
        /*001a*/ 	.short	(.L_17 - .L_16)
.L_16:
        /*001c*/ 	.word	0x00000000
        /*0020*/ 	.short	0x0002
        /*0022*/ 	.short	0x0010
        /*0024*/ 	.byte	0x00, 0xf5, 0x21, 0x00


	//----- nvinfo : EIATTR_KPARAM_INFO
	.align		4
.L_17:
        /*0028*/ 	.byte	0x04, 0x17
        /*002a*/ 	.short	(.L_19 - .L_18)
.L_18:
        /*002c*/ 	.word	0x00000000
        /*0030*/ 	.short	0x0001
        /*0032*/ 	.short	0x0008
        /*0034*/ 	.byte	0x00, 0xf5, 0x21, 0x00


	//----- nvinfo : EIATTR_KPARAM_INFO
	.align		4
.L_19:
        /*0038*/ 	.byte	0x04, 0x17
        /*003a*/ 	.short	(.L_21 - .L_20)
.L_20:
        /*003c*/ 	.word	0x00000000
        /*0040*/ 	.short	0x0000
        /*0042*/ 	.short	0x0000
        /*0044*/ 	.byte	0x00, 0xf5, 0x21, 0x00


	//----- nvinfo : EIATTR_SPARSE_MMA_MASK
	.align		4
.L_21:
        /*0048*/ 	.byte	0x03, 0x50
        /*004a*/ 	.short	0x0000


	//----- nvinfo : EIATTR_MAXREG_COUNT
	.align		4
        /*004c*/ 	.byte	0x03, 0x1b
        /*004e*/ 	.short	0x00ff


	//----- nvinfo : EIATTR_MERCURY_ISA_VERSION
	.align		4
        /*0050*/ 	.byte	0x03, 0x5f
        /*0052*/ 	.short	0x0101


	//----- nvinfo : EIATTR_VRC_CTA_INIT_COUNT
	.align		4
        /*0054*/ 	.byte	0x02, 0x4a
	.zero		1
	.zero		1


	//----- nvinfo : EIATTR_EXIT_INSTR_OFFSETS
	.align		4
        /*0058*/ 	.byte	0x04, 0x1c
        /*005a*/ 	.short	(.L_23 - .L_22)


	//   ....[0]....
.L_22:
        /*005c*/ 	.word	0x00000030


	//   ....[1]....
        /*0060*/ 	.word	0x00000660


	//   ....[2]....
        /*0064*/ 	.word	0x00000880


	//   ....[3]....
        /*0068*/ 	.word	0x000009e0


	//   ....[4]....
        /*006c*/ 	.word	0x00000a90


	//----- nvinfo : EIATTR_CBANK_PARAM_SIZE
	.align		4
.L_23:
        /*0070*/ 	.byte	0x03, 0x19
        /*0072*/ 	.short	0x001c


	//----- nvinfo : EIATTR_PARAM_CBANK
	.align		4
        /*0074*/ 	.byte	0x04, 0x0a
        /*0076*/ 	.short	(.L_25 - .L_24)
	.align		4
.L_24:
        /*0078*/ 	.word	index@(.nv.constant0._Z14cudaMatrixMultPfS_S_i)
        /*007c*/ 	.short	0x0380
        /*007e*/ 	.short	0x001c


	//----- nvinfo : EIATTR_SW_WAR
	.align		4
.L_25:
        /*0080*/ 	.byte	0x04, 0x36
        /*0082*/ 	.short	(.L_27 - .L_26)
.L_26:
        /*0084*/ 	.word	0x00000008
.L_27:


//--------------------- .nv.info._Z13cudaMatrixAddPfS_S_ii --------------------------
	.section	.nv.info._Z13cudaMatrixAddPfS_S_ii,"",@"SHT_CUDA_INFO"
	.sectionflags	@""
	.align	4


	//----- nvinfo : EIATTR_CUDA_API_VERSION
	.align		4
        /*0000*/ 	.byte	0x04, 0x37
        /*0002*/ 	.short	(.L_29 - .L_28)
.L_28:
        /*0004*/ 	.word	0x00000082


	//----- nvinfo : EIATTR_KPARAM_INFO
	.align		4
.L_29:
        /*0008*/ 	.byte	0x04, 0x17
        /*000a*/ 	.short	(.L_31 - .L_30)
.L_30:
        /*000c*/ 	.word	0x00000000
        /*0010*/ 	.short	0x0004
        /*0012*/ 	.short	0x001c
        /*0014*/ 	.byte	0x00, 0xf0, 0x11, 0x00


	//----- nvinfo : EIATTR_KPARAM_INFO
	.align		4
.L_31:
        /*0018*/ 	.byte	0x04, 0x17
        /*001a*/ 	.short	(.L_33 - .L_32)
.L_32:
        /*001c*/ 	.word	0x00000000
        /*0020*/ 	.short	0x0003
        /*0022*/ 	.short	0x0018
        /*0024*/ 	.byte	0x00, 0xf0, 0x11, 0x00


	//----- nvinfo : EIATTR_KPARAM_INFO
	.align		4
.L_33:
        /*0028*/ 	.byte	0x04, 0x17
        /*002a*/ 	.short	(.L_35 - .L_34)
.L_34:
        /*002c*/ 	.word	0x00000000
        /*0030*/ 	.short	0x0002
        /*0032*/ 	.short	0x0010
        /*0034*/ 	.byte	0x00, 0xf5, 0x21, 0x00


	//----- nvinfo : EIATTR_KPARAM_INFO
	.align		4
.L_35:
        /*0038*/ 	.byte	0x04, 0x17
        /*003a*/ 	.short	(.L_37 - .L_36)
.L_36:
        /*003c*/ 	.word	0x00000000
        /*0040*/ 	.short	0x0001
        /*0042*/ 	.short	0x0008
        /*0044*/ 	.byte	0x00, 0xf5, 0x21, 0x00


	//----- nvinfo : EIATTR_KPARAM_INFO
	.align		4
.L_37:
        /*0048*/ 	.byte	0x04, 0x17
        /*004a*/ 	.short	(.L_39 - .L_38)
.L_38:
        /*004c*/ 	.word	0x00000000
        /*0050*/ 	.short	0x0000
        /*0052*/ 	.short	0x0000
        /*0054*/ 	.byte	0x00, 0xf5, 0x21, 0x00


	//----- nvinfo : EIATTR_SPARSE_MMA_MASK
	.align		4
.L_39:
        /*0058*/ 	.byte	0x03, 0x50
        /*005a*/ 	.short	0x0000


	//----- nvinfo : EIATTR_MAXREG_COUNT
	.align		4
        /*005c*/ 	.byte	0x03, 0x1b
        /*005e*/ 	.short	0x00ff


	//----- nvinfo : EIATTR_MERCURY_ISA_VERSION
	.align		4
        /*0060*/ 	.byte	0x03, 0x5f
        /*0062*/ 	.short	0x0101


	//----- nvinfo : EIATTR_VRC_CTA_INIT_COUNT
	.align		4
        /*0064*/ 	.byte	0x02, 0x4a
	.zero		1
	.zero		1


	//----- nvinfo : EIATTR_EXIT_INSTR_OFFSETS
	.align		4
        /*0068*/ 	.byte	0x04, 0x1c
        /*006a*/ 	.short	(.L_41 - .L_40)


	//   ....[0]....
.L_40:
        /*006c*/ 	.word	0x000000d0


	//----- nvinfo : EIATTR_CBANK_PARAM_SIZE
	.align		4
.L_41:
        /*0070*/ 	.byte	0x03, 0x19
        /*0072*/ 	.short	0x0020


	//----- nvinfo : EIATTR_PARAM_CBANK
	.align		4
        /*0074*/ 	.byte	0x04, 0x0a
        /*0076*/ 	.short	(.L_43 - .L_42)
	.align		4
.L_42:
        /*0078*/ 	.word	index@(.nv.constant0._Z13cudaMatrixAddPfS_S_ii)
        /*007c*/ 	.short	0x0380
        /*007e*/ 	.short	0x0020


	//----- nvinfo : EIATTR_SW_WAR
	.align		4
.L_43:
        /*0080*/ 	.byte	0x04, 0x36
        /*0082*/ 	.short	(.L_45 - .L_44)
.L_44:
        /*0084*/ 	.word	0x00000008
.L_45:


//--------------------- .nv.callgraph             --------------------------
	.section	.nv.callgraph,"",@"SHT_CUDA_CALLGRAPH"
	.align	4
	.sectionentsize	8
	.align		4
        /*0000*/ 	.word	0x00000000
	.align		4
        /*0004*/ 	.word	0xffffffff
	.align		4
        /*0008*/ 	.word	0x00000000
	.align		4
        /*000c*/ 	.word	0xfffffffe
	.align		4
        /*0010*/ 	.word	0x00000000
	.align		4
        /*0014*/ 	.word	0xfffffffd
	.align		4
        /*0018*/ 	.word	0x00000000
	.align		4
        /*001c*/ 	.word	0xfffffffc


//--------------------- .text._Z14cudaMatrixMultPfS_S_i --------------------------
	.section	.text._Z14cudaMatrixMultPfS_S_i,"ax",@progbits
	.align	128
        .global         _Z14cudaMatrixMultPfS_S_i
        .type           _Z14cudaMatrixMultPfS_S_i,@function
        .size           _Z14cudaMatrixMultPfS_S_i,(.L_x_6 - _Z14cudaMatrixMultPfS_S_i)
        .other          _Z14cudaMatrixMultPfS_S_i,@"STO_CUDA_ENTRY STV_DEFAULT"
_Z14cudaMatrixMultPfS_S_i:
.text._Z14cudaMatrixMultPfS_S_i:
[----:B------:R-:W-:Y:S08]  /*0000*/  LDC R1, c[0x0][0x37c] ;  /* 0x0000df00ff017b82 */ /* 0x000ff00000000800 */
[----:B------:R-:W0:Y:S02]  /*0010*/  LDC R0, c[0x0][0x398] ;  /* 0x0000e600ff007b82 */ /* 0x000e240000000800 */
[----:B0-----:R-:W-:-:S13]  /*0020*/  ISETP.GE.AND P0, PT, R0, 0x2, PT ;  /* 0x000000020000780c */ /* 0x001fda0003f06270 */
[----:B------:R-:W-:Y:S05]  /*0030*/  @!P0 EXIT ;  /* 0x000000000000894d */ /* 0x000fea0003800000 */
[----:B------:R-:W0:Y:S01]  /*0040*/  I2F.U32.RP R2, R0 ;  /* 0x0000000000027306 */ /* 0x000e220000209000 */
[----:B------:R-:W1:Y:S01]  /*0050*/  S2R R3, SR_TID.X ;  /* 0x0000000000037919 */ /* 0x000e620000002100 */
[----:B------:R-:W1:Y:S01]  /*0060*/  LDC.64 R16, c[0x0][0x390] ;  /* 0x0000e400ff107b82 */ /* 0x000e620000000a00 */
[----:B------:R-:W-:Y:S01]  /*0070*/  ISETP.NE.U32.AND P1, PT, R0, RZ, PT ;  /* 0x000000ff0000720c */ /* 0x000fe20003f25070 */
[----:B------:R-:W2:Y:S01]  /*0080*/  LDCU.64 UR6, c[0x0][0x358] ;  /* 0x00006b00ff0677ac */ /* 0x000ea20008000a00 */
[----:B------:R-:W-:-:S03]  /*0090*/  UMOV UR4, 0x1 ;  /* 0x0000000100047882 */ /* 0x000fc60000000000 */
[----:B0-----:R-:W0:Y:S02]  /*00a0*/  MUFU.RCP R2, R2 ;  /* 0x0000000200027308 */ /* 0x001e240000001000 */
[----:B0-----:R-:W-:Y:S01]  /*00b0*/  IADD3 R4, PT, PT, R2, 0xffffffe, RZ ;  /* 0x0ffffffe02047810 */ /* 0x001fe20007ffe0ff */
[----:B-1----:R-:W-:-:S05]  /*00c0*/  IMAD.WIDE.U32 R16, R3, 0x4, R16 ;  /* 0x0000000403107825 */ /* 0x002fca00078e0010 */
[----:B------:R0:W1:Y:S02]  /*00d0*/  F2I.FTZ.U32.TRUNC.NTZ R5, R4 ;  /* 0x0000000400057305 */ /* 0x000064000021f000 */
[----:B0-----:R-:W-:Y:S01]  /*00e0*/  HFMA2 R4, -RZ, RZ, 0, 0 ;  /* 0x00000000ff047431 */ /* 0x001fe200000001ff */
[----:B-1----:R-:W-:-:S05]  /*00f0*/  IADD3 R7, PT, PT, RZ, -R5, RZ ;  /* 0x80000005ff077210 */ /* 0x002fca0007ffe0ff */
[----:B------:R-:W-:-:S04]  /*0100*/  IMAD R7, R7, R0, RZ ;  /* 0x0000000007077224 */ /* 0x000fc800078e02ff */
[----:B------:R-:W-:Y:S01]  /*0110*/  IMAD.HI.U32 R6, R5, R7, R4 ;  /* 0x0000000705067227 */ /* 0x000fe200078e0004 */
[----:B------:R-:W-:-:S04]  /*0120*/  IADD3 R4, PT, PT, R0, -0x2, RZ ;  /* 0xfffffffe00047810 */ /* 0x000fc80007ffe0ff */
[----:B------:R-:W-:Y:S01]  /*0130*/  ISETP.GE.U32.AND P2, PT, R4, 0x7, PT ;  /* 0x000000070400780c */ /* 0x000fe20003f46070 */
[----:B------:R-:W-:Y:S01]  /*0140*/  IMAD.HI.U32 R6, R6, R3, RZ ;  /* 0x0000000306067227 */ /* 0x000fe200078e00ff */
[----:B------:R-:W-:-:S04]  /*0150*/  IADD3 R4, PT, PT, R0, -0x1, RZ ;  /* 0xffffffff00047810 */ /* 0x000fc80007ffe0ff */
[----:B------:R-:W-:Y:S02]  /*0160*/  IADD3 R6, PT, PT, -R6, RZ, RZ ;  /* 0x000000ff06067210 */ /* 0x000fe40007ffe1ff */
[----:B------:R-:W-:-:S03]  /*0170*/  LOP3.LUT R5, R4, 0x7, RZ, 0xc0, !PT ;  /* 0x0000000704057812 */ /* 0x000fc600078ec0ff */
[----:B------:R-:W-:-:S05]  /*0180*/  IMAD R2, R0, R6, R3 ;  /* 0x0000000600027224 */ /* 0x000fca00078e0203 */
[----:B------:R-:W-:-:S13]  /*0190*/  ISETP.GE.U32.AND P0, PT, R2, R0, PT ;  /* 0x000000000200720c */ /* 0x000fda0003f06070 */
[----:B------:R-:W-:-:S04]  /*01a0*/  @P0 IADD3 R2, PT, PT, R2, -R0, RZ ;  /* 0x8000000002020210 */ /* 0x000fc80007ffe0ff */
[----:B------:R-:W-:-:S13]  /*01b0*/  ISETP.GE.U32.AND P0, PT, R2, R0, PT ;  /* 0x000000000200720c */ /* 0x000fda0003f06070 */
[-C--:B------:R-:W-:Y:S02]  /*01c0*/  @P0 IADD3 R2, PT, PT, R2, -R0.reuse, RZ ;  /* 0x8000000002020210 */ /* 0x080fe40007ffe0ff */
[----:B------:R-:W-:Y:S01]  /*01d0*/  @!P1 LOP3.LUT R2, RZ, R0, RZ, 0x33, !PT ;  /* 0x00000000ff029212 */ /* 0x000fe200078e33ff */
[----:B--2---:R-:W-:Y:S06]  /*01e0*/  @!P2 BRA `(.L_x_0) ;  /* 0x000000040018a947 */ /* 0x004fec0003800000 */
[----:B------:R-:W-:Y:S01]  /*01f0*/  LOP3.LUT R8, R4, 0xfffffff8, RZ, 0xc0, !PT ;  /* 0xfffffff804087812 */ /* 0x000fe200078ec0ff */
[C-C-:B------:R-:W-:Y:S01]  /*0200*/  IMAD R7, R0.reuse, 0x3, R3.reuse ;  /* 0x0000000300077824 */ /* 0x140fe200078e0203 */
[CC--:B------:R-:W-:Y:S01]  /*0210*/  LEA R6, R0.reuse, R3.reuse, 0x1 ;  /* 0x0000000300067211 */ /* 0x0c0fe200078e08ff */
[C-C-:B------:R-:W-:Y:S01]  /*0220*/  IMAD R11, R0.reuse, 0x5, R3.reuse ;  /* 0x00000005000b7824 */ /* 0x140fe200078e0203 */
[CC--:B------:R-:W-:Y:S01]  /*0230*/  LEA R9, R0.reuse, R3.reuse, 0x2 ;  /* 0x0000000300097211 */ /* 0x0c0fe200078e10ff */
[C-C-:B------:R-:W-:Y:S01]  /*0240*/  IMAD R13, R0.reuse, 0x6, R3.reuse ;  /* 0x00000006000d7824 */ /* 0x140fe200078e0203 */
[C---:B------:R-:W-:Y:S01]  /*0250*/  LEA R27, R0.reuse, R3, 0x3 ;  /* 0x00000003001b7211 */ /* 0x040fe200078e18ff */
[----:B------:R-:W-:Y:S01]  /*0260*/  IMAD R15, R0, 0x7, R3 ;  /* 0x00000007000f7824 */ /* 0x000fe200078e0203 */
[----:B------:R-:W-:Y:S01]  /*0270*/  IADD3 R29, PT, PT, R3, R0, RZ ;  /* 0x00000000031d7210 */ /* 0x000fe20007ffe0ff */
[----:B------:R-:W-:Y:S01]  /*0280*/  UMOV UR5, 0x1 ;  /* 0x0000000100057882 */ /* 0x000fe20000000000 */
[----:B------:R-:W-:Y:S01]  /*0290*/  IADD3 R8, PT, PT, -R8, RZ, RZ ;  /* 0x000000ff08087210 */ /* 0x000fe20007ffe1ff */
[----:B------:R-:W-:-:S06]  /*02a0*/  UMOV UR4, URZ ;  /* 0x000000ff00047c82 */ /* 0x000fcc0008000000 */
.L_x_1:
[----:B------:R-:W0:Y:S01]  /*02b0*/  LDC.64 R18, c[0x0][0x380] ;  /* 0x0000e000ff127b82 */ /* 0x000e220000000a00 */
[----:B------:R-:W-:-:S07]  /*02c0*/  IADD3 R25, PT, PT, -R2, UR5, R3 ;  /* 0x0000000502197c10 */ /* 0x000fce000fffe103 */
[----:B-1----:R-:W1:Y:S01]  /*02d0*/  LDC.64 R22, c[0x0][0x388] ;  /* 0x0000e200ff167b82 */ /* 0x002e620000000a00 */
[----:B0-----:R-:W-:-:S06]  /*02e0*/  IMAD.WIDE.U32 R20, R29, 0x4, R18 ;  /* 0x000000041d147825 */ /* 0x001fcc00078e0012 */
[----:B------:R-:W2:Y:S01]  /*02f0*/  LDG.E R20, desc[UR6][R20.64] ;  /* 0x0000000614147981 */ /* 0x000ea2000c1e1900 */
[----:B-1----:R-:W-:-:S05]  /*0300*/  IMAD.WIDE R22, R25, 0x4, R22 ;  /* 0x0000000419167825 */ /* 0x002fca00078e0216 */
[----:B------:R-:W2:Y:S02]  /*0310*/  LDG.E R25, desc[UR6][R22.64] ;  /* 0x0000000616197981 */ /* 0x000ea4000c1e1900 */
[----:B--2---:R-:W-:Y:S01]  /*0320*/  FMUL R10, R20, R25 ;  /* 0x00000019140a7220 */ /* 0x004fe20000400000 */
[----:B------:R-:W-:-:S04]  /*0330*/  IMAD.WIDE.U32 R20, R6, 0x4, R18 ;  /* 0x0000000406147825 */ /* 0x000fc800078e0012 */
[----:B------:R0:W-:Y:S04]  /*0340*/  STG.E desc[UR6][R16.64], R10 ;  /* 0x0000000a10007986 */ /* 0x0001e8000c101906 */
[----:B------:R-:W2:Y:S04]  /*0350*/  LDG.E R12, desc[UR6][R20.64] ;  /* 0x00000006140c7981 */ /* 0x000ea8000c1e1900 */
        /* <DEDUP_REMOVED lines=9> */
[----:B0-----:R-:W3:Y:S04]  /*03f0*/  LDG.E R10, desc[UR6][R24.64] ;  /* 0x00000006180a7981 */ /* 0x001ee8000c1e1900 */
[----:B------:R-:W3:Y:S02]  /*0400*/  LDG.E R21, desc[UR6][R22.64+0xc] ;  /* 0x00000c0616157981 */ /* 0x000ee4000c1e1900 */
[----:B---3--:R-:W-:Y:S01]  /*0410*/  FMUL R10, R10, R21 ;  /* 0x000000150a0a7220 */ /* 0x008fe20000400000 */
[----:B------:R-:W-:-:S04]  /*0420*/  IMAD.WIDE.U32 R20, R11, 0x4, R18 ;  /* 0x000000040b147825 */ /* 0x000fc800078e0012 */
[----:B------:R0:W-:Y:S04]  /*0430*/  STG.E desc[UR6][R16.64], R10 ;  /* 0x0000000a10007986 */ /* 0x0001e8000c101906 */
[----:B------:R-:W3:Y:S04]  /*0440*/  LDG.E R20, desc[UR6][R20.64] ;  /* 0x0000000614147981 */ /* 0x000ee8000c1e1900 */
[----:B-1----:R-:W3:Y:S02]  /*0450*/  LDG.E R12, desc[UR6][R22.64+0x10] ;  /* 0x00001006160c7981 */ /* 0x002ee4000c1e1900 */
[----:B---3--:R-:W-:Y:S01]  /*0460*/  FMUL R12, R20, R12 ;  /* 0x0000000c140c7220 */ /* 0x008fe20000400000 */
[----:B------:R-:W-:-:S04]  /*0470*/  IMAD.WIDE.U32 R20, R13, 0x4, R18 ;  /* 0x000000040d147825 */ /* 0x000fc800078e0012 */
[----:B------:R1:W-:Y:S04]  /*0480*/  STG.E desc[UR6][R16.64], R12 ;  /* 0x0000000c10007986 */ /* 0x0003e8000c101906 */
[----:B--2---:R-:W2:Y:S04]  /*0490*/  LDG.E R14, desc[UR6][R20.64] ;  /* 0x00000006140e7981 */ /* 0x004ea8000c1e1900 */
[----:B------:R-:W2:Y:S02]  /*04a0*/  LDG.E R25, desc[UR6][R22.64+0x14] ;  /* 0x0000140616197981 */ /* 0x000ea4000c1e1900 */
[----:B--2---:R-:W-:Y:S01]  /*04b0*/  FMUL R14, R14, R25 ;  /* 0x000000190e0e7220 */ /* 0x004fe20000400000 */
[----:B------:R-:W-:-:S04]  /*04c0*/  IMAD.WIDE.U32 R24, R15, 0x4, R18 ;  /* 0x000000040f187825 */ /* 0x000fc800078e0012 */
[----:B------:R1:W-:Y:S04]  /*04d0*/  STG.E desc[UR6][R16.64], R14 ;  /* 0x0000000e10007986 */ /* 0x0003e8000c101906 */
[----:B------:R-:W2:Y:S04]  /*04e0*/  LDG.E R24, desc[UR6][R24.64] ;  /* 0x0000000618187981 */ /* 0x000ea8000c1e1900 */
[----:B0-----:R-:W2:Y:S01]  /*04f0*/  LDG.E R10, desc[UR6][R22.64+0x18] ;  /* 0x00001806160a7981 */ /* 0x001ea2000c1e1900 */
[----:B------:R-:W-:Y:S01]  /*0500*/  IMAD.WIDE.U32 R18, R27, 0x4, R18 ;  /* 0x000000041b127825 */ /* 0x000fe200078e0012 */
[----:B------:R-:W-:-:S03]  /*0510*/  IADD3 R8, PT, PT, R8, 0x8, RZ ;  /* 0x0000000808087810 */ /* 0x000fc60007ffe0ff */
[----:B--2---:R-:W-:-:S05]  /*0520*/  FMUL R10, R24, R10 ;  /* 0x0000000a180a7220 */ /* 0x004fca0000400000 */
[----:B------:R1:W-:Y:S04]  /*0530*/  STG.E desc[UR6][R16.64], R10 ;  /* 0x0000000a10007986 */ /* 0x0003e8000c101906 */
[----:B------:R-:W2:Y:S04]  /*0540*/  LDG.E R18, desc[UR6][R18.64] ;  /* 0x0000000612127981 */ /* 0x000ea8000c1e1900 */
[----:B------:R-:W2:Y:S01]  /*0550*/  LDG.E R21, desc[UR6][R22.64+0x1c] ;  /* 0x00001c0616157981 */ /* 0x000ea2000c1e1900 */
[----:B------:R-:W-:Y:S01]  /*0560*/  ISETP.NE.AND P0, PT, R8, RZ, PT ;  /* 0x000000ff0800720c */ /* 0x000fe20003f05270 */
[----:B------:R-:W-:-:S02]  /*0570*/  UIADD3 UR4, UPT, UPT, UR4, 0x8, URZ ;  /* 0x0000000804047890 */ /* 0x000fc4000fffe0ff */
[----:B------:R-:W-:Y:S01]  /*0580*/  UIADD3 UR5, UPT, UPT, UR5, 0x8, URZ ;  /* 0x0000000805057890 */ /* 0x000fe2000fffe0ff */
[C---:B------:R-:W-:Y:S02]  /*0590*/  LEA R6, R0.reuse, R6, 0x3 ;  /* 0x0000000600067211 */ /* 0x040fe400078e18ff */
[C---:B------:R-:W-:Y:S02]  /*05a0*/  LEA R7, R0.reuse, R7, 0x3 ;  /* 0x0000000700077211 */ /* 0x040fe400078e18ff */
[C---:B------:R-:W-:Y:S02]  /*05b0*/  LEA R9, R0.reuse, R9, 0x3 ;  /* 0x0000000900097211 */ /* 0x040fe400078e18ff */
[C---:B------:R-:W-:Y:S02]  /*05c0*/  LEA R11, R0.reuse, R11, 0x3 ;  /* 0x0000000b000b7211 */ /* 0x040fe400078e18ff */
[C---:B------:R-:W-:Y:S02]  /*05d0*/  LEA R13, R0.reuse, R13, 0x3 ;  /* 0x0000000d000d7211 */ /* 0x040fe400078e18ff */
[----:B------:R-:W-:-:S02]  /*05e0*/  LEA R15, R0, R15, 0x3 ;  /* 0x0000000f000f7211 */ /* 0x000fc400078e18ff */
[C---:B------:R-:W-:Y:S02]  /*05f0*/  LEA R27, R0.reuse, R27, 0x3 ;  /* 0x0000001b001b7211 */ /* 0x040fe400078e18ff */
[----:B------:R-:W-:Y:S01]  /*0600*/  LEA R29, R0, R29, 0x3 ;  /* 0x0000001d001d7211 */ /* 0x000fe200078e18ff */
[----:B--2---:R-:W-:-:S05]  /*0610*/  FMUL R21, R18, R21 ;  /* 0x0000001512157220 */ /* 0x004fca0000400000 */
[----:B------:R1:W-:Y:S01]  /*0620*/  STG.E desc[UR6][R16.64], R21 ;  /* 0x0000001510007986 */ /* 0x0003e2000c101906 */
[----:B------:R-:W-:Y:S05]  /*0630*/  @P0 BRA `(.L_x_1) ;  /* 0xfffffffc001c0947 */ /* 0x000fea000383ffff */
[----:B------:R-:W-:-:S12]  /*0640*/  UIADD3 UR4, UPT, UPT, UR4, 0x1, URZ ;  /* 0x0000000104047890 */ /* 0x000fd8000fffe0ff */
.L_x_0:
[----:B------:R-:W-:-:S13]  /*0650*/  ISETP.NE.AND P0, PT, R5, RZ, PT ;  /* 0x000000ff0500720c */ /* 0x000fda0003f05270 */
[----:B------:R-:W-:Y:S05]  /*0660*/  @!P0 EXIT ;  /* 0x000000000000894d */ /* 0x000fea0003800000 */
[----:B------:R-:W-:Y:S02]  /*0670*/  ISETP.GE.U32.AND P0, PT, R5, 0x4, PT ;  /* 0x000000040500780c */ /* 0x000fe40003f06070 */
[----:B------:R-:W-:-:S04]  /*0680*/  LOP3.LUT R18, R4, 0x3, RZ, 0xc0, !PT ;  /* 0x0000000304127812 */ /* 0x000fc800078ec0ff */
[----:B------:R-:W-:-:S07]  /*0690*/  ISETP.NE.AND P1, PT, R18, RZ, PT ;  /* 0x000000ff1200720c */ /* 0x000fce0003f25270 */
[----:B------:R-:W-:Y:S06]  /*06a0*/  @!P0 BRA `(.L_x_2) ;  /* 0x0000000000748947 */ /* 0x000fec0003800000 */
[----:B------:R-:W1:Y:S01]  /*06b0*/  LDC.64 R6, c[0x0][0x380] ;  /* 0x0000e000ff067b82 */ /* 0x000e620000000a00 */
[--C-:B------:R-:W-:Y:S01]  /*06c0*/  IMAD R5, R0, UR4, R3.reuse ;  /* 0x0000000400057c24 */ /* 0x100fe2000f8e0203 */
[----:B------:R-:W-:-:S06]  /*06d0*/  IADD3 R13, PT, PT, -R2, UR4, R3 ;  /* 0x00000004020d7c10 */ /* 0x000fcc000fffe103 */
[----:B------:R-:W0:Y:S01]  /*06e0*/  LDC.64 R8, c[0x0][0x388] ;  /* 0x0000e200ff087b82 */ /* 0x000e220000000a00 */
[----:B-1----:R-:W-:-:S06]  /*06f0*/  IMAD.WIDE.U32 R10, R5, 0x4, R6 ;  /* 0x00000004050a7825 */ /* 0x002fcc00078e0006 */
[----:B------:R-:W2:Y:S01]  /*0700*/  LDG.E R10, desc[UR6][R10.64] ;  /* 0x000000060a0a7981 */ /* 0x000ea2000c1e1900 */
[----:B0-----:R-:W-:-:S05]  /*0710*/  IMAD.WIDE R8, R13, 0x4, R8 ;  /* 0x000000040d087825 */ /* 0x001fca00078e0208 */
[----:B------:R-:W2:Y:S01]  /*0720*/  LDG.E R13, desc[UR6][R8.64] ;  /* 0x00000006080d7981 */ /* 0x000ea2000c1e1900 */
[----:B------:R-:W-:Y:S01]  /*0730*/  IADD3 R15, PT, PT, R5, R0, RZ ;  /* 0x00000000050f7210 */ /* 0x000fe20007ffe0ff */
[----:B--2---:R-:W-:-:S04]  /*0740*/  FMUL R5, R10, R13 ;  /* 0x0000000d0a057220 */ /* 0x004fc80000400000 */
[C---:B------:R-:W-:Y:S01]  /*0750*/  IMAD.WIDE.U32 R12, R15.reuse, 0x4, R6 ;  /* 0x000000040f0c7825 */ /* 0x040fe200078e0006 */
[----:B------:R0:W-:Y:S05]  /*0760*/  STG.E desc[UR6][R16.64], R5 ;  /* 0x0000000510007986 */ /* 0x0001ea000c101906 */
[----:B------:R-:W2:Y:S04]  /*0770*/  LDG.E R12, desc[UR6][R12.64] ;  /* 0x000000060c0c7981 */ /* 0x000ea8000c1e1900 */
[----:B------:R-:W2:Y:S01]  /*0780*/  LDG.E R19, desc[UR6][R8.64+0x4] ;  /* 0x0000040608137981 */ /* 0x000ea2000c1e1900 */
[----:B------:R-:W-:-:S05]  /*0790*/  IADD3 R21, PT, PT, R15, R0, RZ ;  /* 0x000000000f157210 */ /* 0x000fca0007ffe0ff */
[----:B------:R-:W-:-:S04]  /*07a0*/  IMAD.WIDE.U32 R14, R21, 0x4, R6 ;  /* 0x00000004150e7825 */ /* 0x000fc800078e0006 */
[----:B--2---:R-:W-:-:S05]  /*07b0*/  FMUL R19, R12, R19 ;  /* 0x000000130c137220 */ /* 0x004fca0000400000 */
[----:B------:R2:W-:Y:S04]  /*07c0*/  STG.E desc[UR6][R16.64], R19 ;  /* 0x0000001310007986 */ /* 0x0005e8000c101906 */
[----:B------:R-:W3:Y:S04]  /*07d0*/  LDG.E R14, desc[UR6][R14.64] ;  /* 0x000000060e0e7981 */ /* 0x000ee8000c1e1900 */
[----:B------:R-:W3:Y:S01]  /*07e0*/  LDG.E R11, desc[UR6][R8.64+0x8] ;  /* 0x00000806080b7981 */ /* 0x000ee2000c1e1900 */
[----:B------:R-:W-:-:S05]  /*07f0*/  IADD3 R21, PT, PT, R21, R0, RZ ;  /* 0x0000000015157210 */ /* 0x000fca0007ffe0ff */
[----:B------:R-:W-:-:S04]  /*0800*/  IMAD.WIDE.U32 R6, R21, 0x4, R6 ;  /* 0x0000000415067825 */ /* 0x000fc800078e0006 */
[----:B---3--:R-:W-:-:S05]  /*0810*/  FMUL R11, R14, R11 ;  /* 0x0000000b0e0b7220 */ /* 0x008fca0000400000 */
[----:B------:R2:W-:Y:S04]  /*0820*/  STG.E desc[UR6][R16.64], R11 ;  /* 0x0000000b10007986 */ /* 0x0005e8000c101906 */
[----:B------:R-:W3:Y:S04]  /*0830*/  LDG.E R6, desc[UR6][R6.64] ;  /* 0x0000000606067981 */ /* 0x000ee8000c1e1900 */
[----:B0-----:R-:W3:Y:S01]  /*0840*/  LDG.E R5, desc[UR6][R8.64+0xc] ;  /* 0x00000c0608057981 */ /* 0x001ee2000c1e1900 */
[----:B------:R-:W-:Y:S01]  /*0850*/  UIADD3 UR4, UPT, UPT, UR4, 0x4, URZ ;  /* 0x0000000404047890 */ /* 0x000fe2000fffe0ff */
[----:B---3--:R-:W-:-:S05]  /*0860*/  FMUL R5, R6, R5 ;  /* 0x0000000506057220 */ /* 0x008fca0000400000 */
[----:B------:R2:W-:Y:S06]  /*0870*/  STG.E desc[UR6][R16.64], R5 ;  /* 0x0000000510007986 */ /* 0x0005ec000c101906 */
.L_x_2:
[----:B------:R-:W-:Y:S05]  /*0880*/  @!P1 EXIT ;  /* 0x000000000000994d */ /* 0x000fea0003800000 */
[----:B------:R-:W-:Y:S02]  /*0890*/  ISETP.NE.AND P0, PT, R18, 0x1, PT ;  /* 0x000000011200780c */ /* 0x000fe40003f05270 */
[----:B------:R-:W-:-:S04]  /*08a0*/  LOP3.LUT R4, R4, 0x1, RZ, 0xc0, !PT ;  /* 0x0000000104047812 */ /* 0x000fc800078ec0ff */
[----:B------:R-:W-:-:S07]  /*08b0*/  ISETP.NE.U32.AND P1, PT, R4, 0x1, PT ;  /* 0x000000010400780c */ /* 0x000fce0003f25070 */
[----:B------:R-:W-:Y:S06]  /*08c0*/  @!P0 BRA `(.L_x_3) ;  /* 0x0000000000448947 */ /* 0x000fec0003800000 */
[----:B--2---:R-:W0:Y:S01]  /*08d0*/  LDC.64 R4, c[0x0][0x380] ;  /* 0x0000e000ff047b82 */ /* 0x004e220000000a00 */
[--C-:B------:R-:W-:Y:S01]  /*08e0*/  IMAD R13, R0, UR4, R3.reuse ;  /* 0x00000004000d7c24 */ /* 0x100fe2000f8e0203 */
[----:B------:R-:W-:-:S06]  /*08f0*/  IADD3 R11, PT, PT, -R2, UR4, R3 ;  /* 0x00000004020b7c10 */ /* 0x000fcc000fffe103 */
[----:B------:R-:W2:Y:S01]  /*0900*/  LDC.64 R8, c[0x0][0x388] ;  /* 0x0000e200ff087b82 */ /* 0x000ea20000000a00 */
[----:B0-----:R-:W-:-:S06]  /*0910*/  IMAD.WIDE.U32 R6, R13, 0x4, R4 ;  /* 0x000000040d067825 */ /* 0x001fcc00078e0004 */
[----:B------:R-:W3:Y:S01]  /*0920*/  LDG.E R6, desc[UR6][R6.64] ;  /* 0x0000000606067981 */ /* 0x000ee2000c1e1900 */
[----:B--2---:R-:W-:-:S05]  /*0930*/  IMAD.WIDE R8, R11, 0x4, R8 ;  /* 0x000000040b087825 */ /* 0x004fca00078e0208 */
[----:B------:R-:W3:Y:S01]  /*0940*/  LDG.E R11, desc[UR6][R8.64] ;  /* 0x00000006080b7981 */ /* 0x000ee2000c1e1900 */
[----:B------:R-:W-:-:S05]  /*0950*/  IADD3 R13, PT, PT, R13, R0, RZ ;  /* 0x000000000d0d7210 */ /* 0x000fca0007ffe0ff */
[----:B------:R-:W-:-:S04]  /*0960*/  IMAD.WIDE.U32 R4, R13, 0x4, R4 ;  /* 0x000000040d047825 */ /* 0x000fc800078e0004 */
[----:B---3--:R-:W-:-:S05]  /*0970*/  FMUL R11, R6, R11 ;  /* 0x0000000b060b7220 */ /* 0x008fca0000400000 */
[----:B------:R0:W-:Y:S04]  /*0980*/  STG.E desc[UR6][R16.64], R11 ;  /* 0x0000000b10007986 */ /* 0x0001e8000c101906 */
[----:B------:R-:W2:Y:S04]  /*0990*/  LDG.E R4, desc[UR6][R4.64] ;  /* 0x0000000604047981 */ /* 0x000ea8000c1e1900 */
[----:B------:R-:W2:Y:S01]  /*09a0*/  LDG.E R13, desc[UR6][R8.64+0x4] ;  /* 0x00000406080d7981 */ /* 0x000ea2000c1e1900 */
[----:B------:R-:W-:Y:S01]  /*09b0*/  UIADD3 UR4, UPT, UPT, UR4, 0x2, URZ ;  /* 0x0000000204047890 */ /* 0x000fe2000fffe0ff */
[----:B--2---:R-:W-:-:S05]  /*09c0*/  FMUL R13, R4, R13 ;  /* 0x0000000d040d7220 */ /* 0x004fca0000400000 */
[----:B------:R0:W-:Y:S06]  /*09d0*/  STG.E desc[UR6][R16.64], R13 ;  /* 0x0000000d10007986 */ /* 0x0001ec000c101906 */
.L_x_3:
[----:B------:R-:W-:Y:S05]  /*09e0*/  @P1 EXIT ;  /* 0x000000000000194d */ /* 0x000fea0003800000 */
[----:B--2---:R-:W2:Y:S01]  /*09f0*/  LDC.64 R4, c[0x0][0x380] ;  /* 0x0000e000ff047b82 */ /* 0x004ea20000000a00 */
[--C-:B------:R-:W-:Y:S01]  /*0a00*/  IMAD R9, R0, UR4, R3.reuse ;  /* 0x0000000400097c24 */ /* 0x100fe2000f8e0203 */
[----:B0-----:R-:W-:-:S06]  /*0a10*/  IADD3 R11, PT, PT, -R2, UR4, R3 ;  /* 0x00000004020b7c10 */ /* 0x001fcc000fffe103 */
[----:B------:R-:W0:Y:S01]  /*0a20*/  LDC.64 R6, c[0x0][0x388] ;  /* 0x0000e200ff067b82 */ /* 0x000e220000000a00 */
[----:B--2---:R-:W-:-:S06]  /*0a30*/  IMAD.WIDE.U32 R2, R9, 0x4, R4 ;  /* 0x0000000409027825 */ /* 0x004fcc00078e0004 */
[----:B------:R-:W2:Y:S01]  /*0a40*/  LDG.E R2, desc[UR6][R2.64] ;  /* 0x0000000602027981 */ /* 0x000ea2000c1e1900 */
[----:B0-----:R-:W-:-:S06]  /*0a50*/  IMAD.WIDE R4, R11, 0x4, R6 ;  /* 0x000000040b047825 */ /* 0x001fcc00078e0206 */
[----:B------:R-:W2:Y:S02]  /*0a60*/  LDG.E R5, desc[UR6][R4.64] ;  /* 0x0000000604057981 */ /* 0x000ea4000c1e1900 */
[----:B--2---:R-:W-:-:S05]  /*0a70*/  FMUL R7, R2, R5 ;  /* 0x0000000502077220 */ /* 0x004fca0000400000 */
[----:B------:R-:W-:Y:S01]  /*0a80*/  STG.E desc[UR6][R16.64], R7 ;  /* 0x0000000710007986 */ /* 0x000fe2000c101906 */
[----:B------:R-:W-:Y:S05]  /*0a90*/  EXIT ;  /* 0x000000000000794d */ /* 0x000fea0003800000 */
.L_x_4:
[----:B------:R-:W-:-:S00]  /*0aa0*/  BRA `(.L_x_4) ;  /* 0xfffffffc00fc7947 */ /* 0x000fc0000383ffff */
[----:B------:R-:W-:-:S00]  /*0ab0*/  NOP ;  /* 0x0000000000007918 */ /* 0x000fc00000000000 */
        /* <DEDUP_REMOVED lines=12> */
.L_x_6:


//--------------------- .text._Z13cudaMatrixAddPfS_S_ii --------------------------
	.section	.text._Z13cudaMatrixAddPfS_S_ii,"ax",@progbits
	.align	128
        .global         _Z13cudaMatrixAddPfS_S_ii
        .type           _Z13cudaMatrixAddPfS_S_ii,@function
        .size           _Z13cudaMatrixAddPfS_S_ii,(.L_x_7 - _Z13cudaMatrixAddPfS_S_ii)
        .other          _Z13cudaMatrixAddPfS_S_ii,@"STO_CUDA_ENTRY STV_DEFAULT"
_Z13cudaMatrixAddPfS_S_ii:
.text._Z13cudaMatrixAddPfS_S_ii:
[----:B------:R-:W-:Y:S01]  /*0000*/  LDC R1, c[0x0][0x37c] ;  /* 0x0000df00ff017b82 */ /* 0x000fe20000000800 */
[----:B------:R-:W0:Y:S07]  /*0010*/  S2R R9, SR_TID.X ;  /* 0x0000000000097919 */ /* 0x000e2e0000002100 */
[----:B------:R-:W0:Y:S01]  /*0020*/  LDC.64 R2, c[0x0][0x380] ;  /* 0x0000e000ff027b82 */ /* 0x000e220000000a00 */
[----:B------:R-:W1:Y:S07]  /*0030*/  LDCU.64 UR4, c[0x0][0x358] ;  /* 0x00006b00ff0477ac */ /* 0x000e6e0008000a00 */
[----:B------:R-:W2:Y:S08]  /*0040*/  LDC.64 R4, c[0x0][0x388] ;  /* 0x0000e200ff047b82 */ /* 0x000eb00000000a00 */
[----:B------:R-:W3:Y:S01]  /*0050*/  LDC.64 R6, c[0x0][0x390] ;  /* 0x0000e400ff067b82 */ /* 0x000ee20000000a00 */
[----:B0-----:R-:W-:-:S04]  /*0060*/  IMAD.WIDE.U32 R2, R9, 0x4, R2 ;  /* 0x0000000409027825 */ /* 0x001fc800078e0002 */
[C---:B--2---:R-:W-:Y:S02]  /*0070*/  IMAD.WIDE.U32 R4, R9.reuse, 0x4, R4 ;  /* 0x0000000409047825 */ /* 0x044fe400078e0004 */
[----:B-1----:R-:W2:Y:S04]  /*0080*/  LDG.E R2, desc[UR4][R2.64] ;  /* 0x0000000402027981 */ /* 0x002ea8000c1e1900 */
[----:B------:R-:W2:Y:S01]  /*0090*/  LDG.E R5, desc[UR4][R4.64] ;  /* 0x0000000404057981 */ /* 0x000ea2000c1e1900 */
[----:B---3--:R-:W-:-:S04]  /*00a0*/  IMAD.WIDE.U32 R6, R9, 0x4, R6 ;  /* 0x0000000409067825 */ /* 0x008fc800078e0006 */
[----:B--2---:R-:W-:-:S05]  /*00b0*/  FADD R9, R2, R5 ;  /* 0x0000000502097221 */ /* 0x004fca0000000000 */
[----:B------:R-:W-:Y:S01]  /*00c0*/  STG.E desc[UR4][R6.64], R9 ;  /* 0x0000000906007986 */ /* 0x000fe2000c101904 */
[----:B------:R-:W-:Y:S05]  /*00d0*/  EXIT ;  /* 0x000000000000794d */ /* 0x000fea0003800000 */
.L_x_5:
        /* <DEDUP_REMOVED lines=10> */
.L_x_7:


//--------------------- .nv.shared.reserved.0     --------------------------
	.section	.nv.shared.reserved.0,"aw",@nobits
	.weak		__nv_reservedSMEM_offset_0_alias
	.size		__nv_reservedSMEM_offset_0_alias, 0, 64
	.other		__nv_reservedSMEM_offset_0_alias,@"STO_CUDA_RESERVED_SHARED STV_DEFAULT"
__nv_reservedSMEM_offset_0_alias:
	.zero		0
	.zero		64


//--------------------- .nv.constant0._Z14cudaMatrixMultPfS_S_i --------------------------
	.section	.nv.constant0._Z14cudaMatrixMultPfS_S_i,"a",@progbits
	.sectionflags	@""
	.align	4
.nv.constant0._Z14cudaMatrixMultPfS_S_i:
	.zero		924


//--------------------- .nv.constant0._Z13cudaMatrixAddPfS_S_ii --------------------------
	.section	.nv.constant0._Z13cudaMatrixAddPfS_S_ii,"a",@progbits
	.sectionflags	@""
	.align	4
.nv.constant0._Z13cudaMatrixAddPfS_S_ii:
	.zero		928


//--------------------- SYMBOLS --------------------------

	.type		.nv.reservedSmem.offset0,@object
	.size		.nv.reservedSmem.offset0,0x4
